	.headerflags	@"EF_CUDA_TEXMODE_UNIFIED EF_CUDA_64BIT_ADDRESS EF_CUDA_ACCELERATORS EF_CUDA_SM90 EF_CUDA_VIRTUAL_SM(EF_CUDA_SM90)"
	.elftype	@"ET_EXEC"


//--------------------- .nv.info                  --------------------------
	.section	.nv.info,"",@"SHT_CUDA_INFO"
	.align	4


	//----- nvinfo : EIATTR_REGCOUNT
	.align		4
        /*0000*/ 	.byte	0x04, 0x2f
        /*0002*/ 	.short	(.L_1 - .L_0)
	.align		4
.L_0:
        /*0004*/ 	.word	index@(triton_poi_fused_relu_3)
        /*0008*/ 	.word	0x0000000c


	//----- nvinfo : EIATTR_MIN_STACK_SIZE
	.align		4
.L_1:
        /*000c*/ 	.byte	0x04, 0x12
        /*000e*/ 	.short	(.L_3 - .L_2)
	.align		4
.L_2:
        /*0010*/ 	.word	index@(triton_poi_fused_relu_3)
        /*0014*/ 	.word	0x00000000


	//----- nvinfo : EIATTR_FRAME_SIZE
	.align		4
.L_3:
        /*0018*/ 	.byte	0x04, 0x11
        /*001a*/ 	.short	(.L_5 - .L_4)
	.align		4
.L_4:
        /*001c*/ 	.word	index@(triton_poi_fused_relu_3)
        /*0020*/ 	.word	0x00000000


	//----- nvinfo : EIATTR_MIN_STACK_SIZE
	.align		4
.L_5:
        /*0024*/ 	.byte	0x04, 0x12
        /*0026*/ 	.short	(.L_7 - .L_6)
	.align		4
.L_6:
        /*0028*/ 	.word	index@(triton_poi_fused_relu_3)
        /*002c*/ 	.word	0x00000000
.L_7:


//--------------------- .nv.info.triton_poi_fused_relu_3 --------------------------
	.section	.nv.info.triton_poi_fused_relu_3,"",@"SHT_CUDA_INFO"
	.sectionflags	@""
	.align	4


	//----- nvinfo : EIATTR_CUDA_API_VERSION
	.align		4
        /*0000*/ 	.byte	0x04, 0x37
        /*0002*/ 	.short	(.L_9 - .L_8)
.L_8:
        /*0004*/ 	.word	0x0000007c


	//----- nvinfo : EIATTR_KPARAM_INFO
	.align		4
.L_9:
        /*0008*/ 	.byte	0x04, 0x17
        /*000a*/ 	.short	(.L_11 - .L_10)
.L_10:
        /*000c*/ 	.word	0x00000000
        /*0010*/ 	.short	0x0002
        /*0012*/ 	.short	0x0010
        /*0014*/ 	.byte	0x00, 0xf0, 0x11, 0x00


	//----- nvinfo : EIATTR_KPARAM_INFO
	.align		4
.L_11:
        /*0018*/ 	.byte	0x04, 0x17
        /*001a*/ 	.short	(.L_13 - .L_12)
.L_12:
        /*001c*/ 	.word	0x00000000
        /*0020*/ 	.short	0x0001
        /*0022*/ 	.short	0x0008
        /*0024*/ 	.byte	0x00, 0xf4, 0x21, 0x00


	//----- nvinfo : EIATTR_KPARAM_INFO
	.align		4
.L_13:
        /*0028*/ 	.byte	0x04, 0x17
        /*002a*/ 	.short	(.L_15 - .L_14)
.L_14:
        /*002c*/ 	.word	0x00000000
        /*0030*/ 	.short	0x0000
        /*0032*/ 	.short	0x0000
        /*0034*/ 	.byte	0x00, 0xf4, 0x21, 0x00


	//----- nvinfo : EIATTR_SPARSE_MMA_MASK
	.align		4
.L_15:
        /*0038*/ 	.byte	0x03, 0x50
        /*003a*/ 	.short	0x0000


	//----- nvinfo : EIATTR_MAXREG_COUNT
	.align		4
        /*003c*/ 	.byte	0x03, 0x1b
        /*003e*/ 	.short	0x00ff


	//----- nvinfo : EIATTR_EXIT_INSTR_OFFSETS
	.align		4
        /*0040*/ 	.byte	0x04, 0x1c
        /*0042*/ 	.short	(.L_17 - .L_16)


	//   ....[0]....
.L_16:
        /*0044*/ 	.word	0x00000160


	//   ....[1]....
        /*0048*/ 	.word	0x00000180


	//----- nvinfo : EIATTR_REQNTID
	.align		4
.L_17:
        /*004c*/ 	.byte	0x04, 0x10
        /*004e*/ 	.short	(.L_19 - .L_18)
.L_18:
        /*0050*/ 	.word	0x00000080
        /*0054*/ 	.word	0x00000001
        /*0058*/ 	.word	0x00000001


	//----- nvinfo : EIATTR_CBANK_PARAM_SIZE
	.align		4
.L_19:
        /*005c*/ 	.byte	0x03, 0x19
        /*005e*/ 	.short	0x0014


	//----- nvinfo : EIATTR_PARAM_CBANK
	.align		4
        /*0060*/ 	.byte	0x04, 0x0a
        /*0062*/ 	.short	(.L_21 - .L_20)
	.align		4
.L_20:
        /*0064*/ 	.word	index@(.nv.constant0.triton_poi_fused_relu_3)
        /*0068*/ 	.short	0x0210
        /*006a*/ 	.short	0x0014


	//----- nvinfo : EIATTR_SW_WAR
	.align		4
.L_21:
        /*006c*/ 	.byte	0x04, 0x36
        /*006e*/ 	.short	(.L_23 - .L_22)
.L_22:
        /*0070*/ 	.word	0x00000008
.L_23:


//--------------------- .nv.callgraph             --------------------------
	.section	.nv.callgraph,"",@"SHT_CUDA_CALLGRAPH"
	.align	4
	.sectionentsize	8
	.align		4
        /*0000*/ 	.word	0x00000000
	.align		4
        /*0004*/ 	.word	0xffffffff
	.align		4
        /*0008*/ 	.word	0x00000000
	.align		4
        /*000c*/ 	.word	0xfffffffe
	.align		4
        /*0010*/ 	.word	0x00000000
	.align		4
        /*0014*/ 	.word	0xfffffffd
	.align		4
        /*0018*/ 	.word	0x00000000
	.align		4
        /*001c*/ 	.word	0xfffffffc


//--------------------- .text.triton_poi_fused_relu_3 --------------------------
	.section	.text.triton_poi_fused_relu_3,"ax",@progbits
	.align	128
        .global         triton_poi_fused_relu_3
        .type           triton_poi_fused_relu_3,@function
        .size           triton_poi_fused_relu_3,(.L_x_1 - triton_poi_fused_relu_3)
        .other          triton_poi_fused_relu_3,@"STO_CUDA_ENTRY STV_DEFAULT"
triton_poi_fused_relu_3:
.text.triton_poi_fused_relu_3:
[----:B------:R-:W0:Y:S02]  /*0000*/  LDC R1, c[0x0][0x28] ;  /* 0x00000a00ff017b82 */ /* 0x000e240000000800 */
[----:B------:R-:W1:Y:S01]  /*0010*/  S2R R0, SR_TID.X ;  /* 0x0000000000007919 */ /* 0x000e620000002100 */
[----:B------:R-:W2:Y:S01]  /*0020*/  LDC.64 R2, c[0x0][0x210] ;  /* 0x00008400ff027b82 */ /* 0x000ea20000000a00 */
[----:B------:R-:W-:Y:S01]  /*0030*/  ULDC.64 UR4, c[0x0][0x208] ;  /* 0x0000820000047ab9 */ /* 0x000fe20000000a00 */
[----:B------:R-:W3:Y:S06]  /*0040*/  S2R R7, SR_CTAID.X ;  /* 0x0000000000077919 */ /* 0x000eec0000002500 */
[----:B------:R-:W4:Y:S01]  /*0050*/  LDC.64 R4, c[0x0][0x218] ;  /* 0x00008600ff047b82 */ /* 0x000f220000000a00 */
[----:B-1----:R-:W-:-:S05]  /*0060*/  LOP3.LUT R0, R0, 0x7f, RZ, 0xc0, !PT ;  /* 0x0000007f00007812 */ /* 0x002fca00078ec0ff */
[----:B---3--:R-:W-:-:S04]  /*0070*/  IMAD R7, R7, 0x80, R0 ;  /* 0x0000008007077824 */ /* 0x008fc800078e0200 */
[C---:B------:R-:W-:Y:S01]  /*0080*/  IMAD.HI R0, R7.reuse, 0x66666667, RZ ;  /* 0x6666666707007827 */ /* 0x040fe200078e02ff */
[----:B------:R-:W-:-:S03]  /*0090*/  ISETP.GE.AND P1, PT, R7, 0x140, PT ;  /* 0x000001400700780c */ /* 0x000fc60003f26270 */
[----:B--2---:R-:W-:Y:S01]  /*00a0*/  IMAD.WIDE R2, R7, 0x4, R2 ;  /* 0x0000000407027825 */ /* 0x004fe200078e0202 */
[----:B------:R-:W-:-:S04]  /*00b0*/  SHF.R.S32.HI R9, RZ, 0x1, R0 ;  /* 0x00000001ff097819 */ /* 0x000fc80000011400 */
[----:B------:R-:W-:-:S05]  /*00c0*/  LEA.HI R0, R0, R9, RZ, 0x1 ;  /* 0x0000000900007211 */ /* 0x000fca00078f08ff */
[----:B------:R-:W-:Y:S01]  /*00d0*/  IMAD R9, R0, -0x5, R7 ;  /* 0xfffffffb00097824 */ /* 0x000fe200078e0207 */
[----:B------:R-:W-:Y:S01]  /*00e0*/  HFMA2.MMA R0, -RZ, RZ, 0, 0 ;  /* 0x00000000ff007435 */ /* 0x000fe200000001ff */
[----:B------:R-:W-:Y:S02]  /*00f0*/  IMAD.MOV.U32 R7, RZ, RZ, RZ ;  /* 0x000000ffff077224 */ /* 0x000fe400078e00ff */
[----:B----4-:R-:W-:-:S05]  /*0100*/  IMAD.WIDE R4, R9, 0x4, R4 ;  /* 0x0000000409047825 */ /* 0x010fca00078e0204 */
[----:B------:R-:W2:Y:S04]  /*0110*/  @!P1 LDG.E.EL R7, desc[UR4][R4.64] ;  /* 0x0000000404079981 */ /* 0x000ea8000c2e1900 */
[----:B------:R-:W2:Y:S02]  /*0120*/  @!P1 LDG.E R0, desc[UR4][R2.64] ;  /* 0x0000000402009981 */ /* 0x000ea4000c1e1900 */
[----:B--2---:R-:W-:Y:S01]  /*0130*/  FADD R6, R7, R0 ;  /* 0x0000000007067221 */ /* 0x004fe20000000000 */
[----:B------:R-:W-:-:S04]  /*0140*/  FSETP.GEU.AND P0, PT, R0, -R7, PT ;  /* 0x800000070000720b */ /* 0x000fc80003f0e000 */
[----:B------:R-:W-:Y:S01]  /*0150*/  FSEL R7, R6, RZ, P0 ;  /* 0x000000ff06077208 */ /* 0x000fe20000000000 */
[----:B------:R-:W-:Y:S08]  /*0160*/  @P1 EXIT ;  /* 0x000000000000194d */ /* 0x000ff00003800000 */
[----:B------:R-:W-:Y:S01]  /*0170*/  STG.E desc[UR4][R2.64], R7 ;  /* 0x0000000702007986 */ /* 0x000fe2000c101904 */
[----:B------:R-:W-:Y:S05]  /*0180*/  EXIT ;  /* 0x000000000000794d */ /* 0x000fea0003800000 */
.L_x_0:
[----:B------:R-:W-:-:S00]  /*0190*/  BRA `(.L_x_0) ;  /* 0xfffffffc00fc7947 */ /* 0x000fc0000383ffff */
[----:B------:R-:W-:-:S00]  /*01a0*/  NOP ;  /* 0x0000000000007918 */ /* 0x000fc00000000000 */
        /* <DEDUP_REMOVED lines=13> */
.L_x_1:


//--------------------- .nv.constant0.triton_poi_fused_relu_3 --------------------------
	.section	.nv.constant0.triton_poi_fused_relu_3,"a",@progbits
	.sectionflags	@""
	.align	4
.nv.constant0.triton_poi_fused_relu_3:
	.zero		548
